	.headerflags	@"EF_CUDA_TEXMODE_UNIFIED EF_CUDA_64BIT_ADDRESS EF_CUDA_ACCELERATORS EF_CUDA_SM90 EF_CUDA_VIRTUAL_SM(EF_CUDA_SM90)"
	.elftype	@"ET_EXEC"


//--------------------- .nv.info                  --------------------------
	.section	.nv.info,"",@"SHT_CUDA_INFO"
	.align	4


	//----- nvinfo : EIATTR_REGCOUNT
	.align		4
        /*0000*/ 	.byte	0x04, 0x2f
        /*0002*/ 	.short	(.L_3 - .L_2)
	.align		4
.L_2:
        /*0004*/ 	.word	index@(triton_poi_fused__native_batch_norm_legit_no_training_relu_63)
        /*0008*/ 	.word	0x00000011


	//----- nvinfo : EIATTR_MIN_STACK_SIZE
	.align		4
.L_3:
        /*000c*/ 	.byte	0x04, 0x12
        /*000e*/ 	.short	(.L_5 - .L_4)
	.align		4
.L_4:
        /*0010*/ 	.word	index@(triton_poi_fused__native_batch_norm_legit_no_training_relu_63)
        /*0014*/ 	.word	0x00000000


	//----- nvinfo : EIATTR_FRAME_SIZE
	.align		4
.L_5:
        /*0018*/ 	.byte	0x04, 0x11
        /*001a*/ 	.short	(.L_7 - .L_6)
	.align		4
.L_6:
        /*001c*/ 	.word	index@(triton_poi_fused__native_batch_norm_legit_no_training_relu_63)
        /*0020*/ 	.word	0x00000000


	//----- nvinfo : EIATTR_MIN_STACK_SIZE
	.align		4
.L_7:
        /*0024*/ 	.byte	0x04, 0x12
        /*0026*/ 	.short	(.L_9 - .L_8)
	.align		4
.L_8:
        /*0028*/ 	.word	index@(triton_poi_fused__native_batch_norm_legit_no_training_relu_63)
        /*002c*/ 	.word	0x00000000
.L_9:


//--------------------- .nv.info.triton_poi_fused__native_batch_norm_legit_no_training_relu_63 --------------------------
	.section	.nv.info.triton_poi_fused__native_batch_norm_legit_no_training_relu_63,"",@"SHT_CUDA_INFO"
	.sectionflags	@""
	.align	4


	//----- nvinfo : EIATTR_CUDA_API_VERSION
	.align		4
        /*0000*/ 	.byte	0x04, 0x37
        /*0002*/ 	.short	(.L_11 - .L_10)
.L_10:
        /*0004*/ 	.word	0x0000007c


	//----- nvinfo : EIATTR_KPARAM_INFO
	.align		4
.L_11:
        /*0008*/ 	.byte	0x04, 0x17
        /*000a*/ 	.short	(.L_13 - .L_12)
.L_12:
        /*000c*/ 	.word	0x00000000
        /*0010*/ 	.short	0x0006
        /*0012*/ 	.short	0x0030
        /*0014*/ 	.byte	0x00, 0xf0, 0x11, 0x00


	//----- nvinfo : EIATTR_KPARAM_INFO
	.align		4
.L_13:
        /*0018*/ 	.byte	0x04, 0x17
        /*001a*/ 	.short	(.L_15 - .L_14)
.L_14:
        /*001c*/ 	.word	0x00000000
        /*0020*/ 	.short	0x0005
        /*0022*/ 	.short	0x0028
        /*0024*/ 	.byte	0x00, 0xf4, 0x21, 0x00


	//----- nvinfo : EIATTR_KPARAM_INFO
	.align		4
.L_15:
        /*0028*/ 	.byte	0x04, 0x17
        /*002a*/ 	.short	(.L_17 - .L_16)
.L_16:
        /*002c*/ 	.word	0x00000000
        /*0030*/ 	.short	0x0004
        /*0032*/ 	.short	0x0020
        /*0034*/ 	.byte	0x00, 0xf4, 0x21, 0x00


	//----- nvinfo : EIATTR_KPARAM_INFO
	.align		4
.L_17:
        /*0038*/ 	.byte	0x04, 0x17
        /*003a*/ 	.short	(.L_19 - .L_18)
.L_18:
        /*003c*/ 	.word	0x00000000
        /*0040*/ 	.short	0x0003
        /*0042*/ 	.short	0x0018
        /*0044*/ 	.byte	0x00, 0xf4, 0x21, 0x00


	//----- nvinfo : EIATTR_KPARAM_INFO
	.align		4
.L_19:
        /*0048*/ 	.byte	0x04, 0x17
        /*004a*/ 	.short	(.L_21 - .L_20)
.L_20:
        /*004c*/ 	.word	0x00000000
        /*0050*/ 	.short	0x0002
        /*0052*/ 	.short	0x0010
        /*0054*/ 	.byte	0x00, 0xf4, 0x21, 0x00


	//----- nvinfo : EIATTR_KPARAM_INFO
	.align		4
.L_21:
        /*0058*/ 	.byte	0x04, 0x17
        /*005a*/ 	.short	(.L_23 - .L_22)
.L_22:
        /*005c*/ 	.word	0x00000000
        /*0060*/ 	.short	0x0001
        /*0062*/ 	.short	0x0008
        /*0064*/ 	.byte	0x00, 0xf4, 0x21, 0x00


	//----- nvinfo : EIATTR_KPARAM_INFO
	.align		4
.L_23:
        /*0068*/ 	.byte	0x04, 0x17
        /*006a*/ 	.short	(.L_25 - .L_24)
.L_24:
        /*006c*/ 	.word	0x00000000
        /*0070*/ 	.short	0x0000
        /*0072*/ 	.short	0x0000
        /*0074*/ 	.byte	0x00, 0xf4, 0x21, 0x00


	//----- nvinfo : EIATTR_SPARSE_MMA_MASK
	.align		4
.L_25:
        /*0078*/ 	.byte	0x03, 0x50
        /*007a*/ 	.short	0x0000


	//----- nvinfo : EIATTR_MAXREG_COUNT
	.align		4
        /*007c*/ 	.byte	0x03, 0x1b
        /*007e*/ 	.short	0x00ff


	//----- nvinfo : EIATTR_EXIT_INSTR_OFFSETS
	.align		4
        /*0080*/ 	.byte	0x04, 0x1c
        /*0082*/ 	.short	(.L_27 - .L_26)


	//   ....[0]....
.L_26:
        /*0084*/ 	.word	0x00000370


	//----- nvinfo : EIATTR_REQNTID
	.align		4
.L_27:
        /*0088*/ 	.byte	0x04, 0x10
        /*008a*/ 	.short	(.L_29 - .L_28)
.L_28:
        /*008c*/ 	.word	0x00000080
        /*0090*/ 	.word	0x00000001
        /*0094*/ 	.word	0x00000001


	//----- nvinfo : EIATTR_CBANK_PARAM_SIZE
	.align		4
.L_29:
        /*0098*/ 	.byte	0x03, 0x19
        /*009a*/ 	.short	0x0034


	//----- nvinfo : EIATTR_PARAM_CBANK
	.align		4
        /*009c*/ 	.byte	0x04, 0x0a
        /*009e*/ 	.short	(.L_31 - .L_30)
	.align		4
.L_30:
        /*00a0*/ 	.word	index@(.nv.constant0.triton_poi_fused__native_batch_norm_legit_no_training_relu_63)
        /*00a4*/ 	.short	0x0210
        /*00a6*/ 	.short	0x0034


	//----- nvinfo : EIATTR_SW_WAR
	.align		4
.L_31:
        /*00a8*/ 	.byte	0x04, 0x36
        /*00aa*/ 	.short	(.L_33 - .L_32)
.L_32:
        /*00ac*/ 	.word	0x00000008
.L_33:


//--------------------- .nv.callgraph             --------------------------
	.section	.nv.callgraph,"",@"SHT_CUDA_CALLGRAPH"
	.align	4
	.sectionentsize	8
	.align		4
        /*0000*/ 	.word	0x00000000
	.align		4
        /*0004*/ 	.word	0xffffffff
	.align		4
        /*0008*/ 	.word	0x00000000
	.align		4
        /*000c*/ 	.word	0xfffffffe
	.align		4
        /*0010*/ 	.word	0x00000000
	.align		4
        /*0014*/ 	.word	0xfffffffd
	.align		4
        /*0018*/ 	.word	0x00000000
	.align		4
        /*001c*/ 	.word	0xfffffffc


//--------------------- .nv.constant4             --------------------------
	.section	.nv.constant4,"a",@progbits
	.align	8
	.align		8
.nv.constant4:
        /*0000*/ 	.dword	_$_str
	.align		8
        /*0008*/ 	.dword	_$_str_$_2


//--------------------- .text.triton_poi_fused__native_batch_norm_legit_no_training_relu_63 --------------------------
	.section	.text.triton_poi_fused__native_batch_norm_legit_no_training_relu_63,"ax",@progbits
	.align	128
        .global         triton_poi_fused__native_batch_norm_legit_no_training_relu_63
        .type           triton_poi_fused__native_batch_norm_legit_no_training_relu_63,@function
        .size           triton_poi_fused__native_batch_norm_legit_no_training_relu_63,(.L_x_1 - triton_poi_fused__native_batch_norm_legit_no_training_relu_63)
        .other          triton_poi_fused__native_batch_norm_legit_no_training_relu_63,@"STO_CUDA_ENTRY STV_DEFAULT"
triton_poi_fused__native_batch_norm_legit_no_training_relu_63:
.text.triton_poi_fused__native_batch_norm_legit_no_training_relu_63:
[----:B------:R-:W-:Y:S01]  /*0000*/  LDC R1, c[0x0][0x28] ;  /* 0x00000a00ff017b82 */ /* 0x000fe20000000800 */
[----:B------:R-:W1:Y:S01]  /*0010*/  S2R R0, SR_TID.X ;  /* 0x0000000000007919 */ /* 0x000e620000002100 */
[----:B------:R-:W-:-:S06]  /*0020*/  HFMA2.MMA R2, -RZ, RZ, 0, 0 ;  /* 0x00000000ff027435 */ /* 0x000fcc00000001ff */
[----:B------:R-:W2:Y:S01]  /*0030*/  LDC.64 R6, c[0x0][0x220] ;  /* 0x00008800ff067b82 */ /* 0x000ea20000000a00 */
[----:B------:R-:W-:Y:S01]  /*0040*/  ULDC.64 UR4, c[0x0][0x208] ;  /* 0x0000820000047ab9 */ /* 0x000fe20000000a00 */
[----:B------:R-:W3:Y:S06]  /*0050*/  S2R R5, SR_CTAID.X ;  /* 0x0000000000057919 */ /* 0x000eec0000002500 */
[----:B------:R-:W4:Y:S08]  /*0060*/  LDC.64 R8, c[0x0][0x228] ;  /* 0x00008a00ff087b82 */ /* 0x000f300000000a00 */
[----:B------:R-:W5:Y:S01]  /*0070*/  LDC.64 R10, c[0x0][0x230] ;  /* 0x00008c00ff0a7b82 */ /* 0x000f620000000a00 */
[----:B-1----:R-:W-:-:S02]  /*0080*/  SHF.L.U32 R0, R0, 0x1, RZ ;  /* 0x0000000100007819 */ /* 0x002fc400000006ff */
[----:B---3--:R-:W-:Y:S02]  /*0090*/  SHF.R.S32.HI R3, RZ, 0x17, R5 ;  /* 0x00000017ff037819 */ /* 0x008fe40000011405 */
[----:B------:R-:W-:Y:S02]  /*00a0*/  LOP3.LUT R0, R0, 0xfe, RZ, 0xc0, !PT ;  /* 0x000000fe00007812 */ /* 0x000fe400078ec0ff */
[----:B------:R-:W-:Y:S02]  /*00b0*/  SGXT R3, R3, 0x1 ;  /* 0x000000010303781a */ /* 0x000fe40000000200 */
[----:B------:R-:W-:-:S04]  /*00c0*/  LEA R0, R5, R0, 0x8 ;  /* 0x0000000005007211 */ /* 0x000fc800078e40ff */
[----:B------:R-:W-:-:S04]  /*00d0*/  LEA.HI R3, R3, R0, RZ, 0x4 ;  /* 0x0000000003037211 */ /* 0x000fc800078f20ff */
[----:B------:R-:W-:-:S05]  /*00e0*/  SHF.R.S32.HI R3, RZ, 0x4, R3 ;  /* 0x00000004ff037819 */ /* 0x000fca0000011403 */
[----:B------:R-:W-:-:S05]  /*00f0*/  IMAD.HI R2, R3, -0x6db6db6d, R2 ;  /* 0x9249249303027827 */ /* 0x000fca00078e0202 */
[----:B------:R-:W-:-:S04]  /*0100*/  SHF.R.U32.HI R5, RZ, 0x1f, R2 ;  /* 0x0000001fff057819 */ /* 0x000fc80000011602 */
[----:B------:R-:W-:-:S05]  /*0110*/  LEA.HI.SX32 R5, R2, R5, 0x17 ;  /* 0x0000000502057211 */ /* 0x000fca00078fbaff */
[----:B------:R-:W-:Y:S02]  /*0120*/  IMAD R13, R5, -0x380, R3 ;  /* 0xfffffc80050d7824 */ /* 0x000fe400078e0203 */
[----:B------:R-:W1:Y:S02]  /*0130*/  LDC.64 R2, c[0x0][0x210] ;  /* 0x00008400ff027b82 */ /* 0x000e640000000a00 */
[----:B--2---:R-:W-:-:S06]  /*0140*/  IMAD.WIDE R6, R13, 0x4, R6 ;  /* 0x000000040d067825 */ /* 0x004fcc00078e0206 */
[----:B------:R-:W2:Y:S01]  /*0150*/  LDG.E.EL R6, desc[UR4][R6.64] ;  /* 0x0000000406067981 */ /* 0x000ea2000c2e1900 */
[----:B------:R-:W3:Y:S01]  /*0160*/  LDC.64 R4, c[0x0][0x218] ;  /* 0x00008600ff047b82 */ /* 0x000ee20000000a00 */
[----:B----4-:R-:W-:-:S04]  /*0170*/  IMAD.WIDE R8, R13, 0x4, R8 ;  /* 0x000000040d087825 */ /* 0x010fc800078e0208 */
[----:B-----5:R-:W-:Y:S02]  /*0180*/  IMAD.WIDE R10, R13, 0x4, R10 ;  /* 0x000000040d0a7825 */ /* 0x020fe400078e020a */
[----:B------:R-:W4:Y:S04]  /*0190*/  LDG.E.EL R8, desc[UR4][R8.64] ;  /* 0x0000000408087981 */ /* 0x000f28000c2e1900 */
[----:B------:R-:W4:Y:S01]  /*01a0*/  LDG.E.EL R11, desc[UR4][R10.64] ;  /* 0x000000040a0b7981 */ /* 0x000f22000c2e1900 */
[----:B-1----:R-:W-:-:S06]  /*01b0*/  IMAD.WIDE R2, R0, 0x4, R2 ;  /* 0x0000000400027825 */ /* 0x002fcc00078e0202 */
[----:B------:R-:W5:Y:S01]  /*01c0*/  LDG.E.64 R2, desc[UR4][R2.64] ;  /* 0x0000000402027981 */ /* 0x000f62000c1e1b00 */
[----:B---3--:R-:W-:-:S05]  /*01d0*/  IMAD.WIDE R4, R13, 0x4, R4 ;  /* 0x000000040d047825 */ /* 0x008fca00078e0204 */
[----:B------:R1:W5:Y:S01]  /*01e0*/  LDG.E.EL R12, desc[UR4][R4.64] ;  /* 0x00000004040c7981 */ /* 0x000362000c2e1900 */
[----:B------:R-:W-:Y:S01]  /*01f0*/  MOV R14, 0x3e800000 ;  /* 0x3e800000000e7802 */ /* 0x000fe20000000f00 */
[----:B-1----:R-:W1:Y:S02]  /*0200*/  LDC.64 R4, c[0x0][0x238] ;  /* 0x00008e00ff047b82 */ /* 0x002e640000000a00 */
[----:B-1----:R-:W-:-:S04]  /*0210*/  IMAD.WIDE R4, R0, 0x4, R4 ;  /* 0x0000000400047825 */ /* 0x002fc800078e0204 */
[----:B--2---:R-:W-:-:S04]  /*0220*/  FADD R6, R6, 9.9999997473787516356e-06 ;  /* 0x3727c5ac06067421 */ /* 0x004fc80000000000 */
[----:B------:R-:W1:Y:S02]  /*0230*/  MUFU.SQRT R7, R6 ;  /* 0x0000000600077308 */ /* 0x000e640000002000 */
[C---:B-1----:R-:W-:Y:S02]  /*0240*/  FSETP.GT.AND P0, PT, R7.reuse, 8.50705917302346158658e+37, PT ;  /* 0x7e8000000700780b */ /* 0x042fe40003f04000 */
[----:B------:R-:W-:-:S11]  /*0250*/  FSETP.GEU.AND P1, PT, R7, 1.175494350822287508e-38, PT ;  /* 0x008000000700780b */ /* 0x000fd60003f2e000 */
[----:B------:R-:W-:-:S04]  /*0260*/  @P0 FMUL R7, R7, 0.25 ;  /* 0x3e80000007070820 */ /* 0x000fc80000400000 */
[----:B------:R-:W-:-:S06]  /*0270*/  @!P1 FMUL R7, R7, 16777216 ;  /* 0x4b80000007079820 */ /* 0x000fcc0000400000 */
[----:B------:R-:W1:Y:S01]  /*0280*/  MUFU.RCP R7, R7 ;  /* 0x0000000700077308 */ /* 0x000e620000001000 */
[----:B------:R-:W-:Y:S01]  /*0290*/  FSEL R14, R14, 1, P0 ;  /* 0x3f8000000e0e7808 */ /* 0x000fe20000000000 */
[----:B-----5:R-:W-:-:S04]  /*02a0*/  FADD R2, R2, -R12 ;  /* 0x8000000c02027221 */ /* 0x020fc80000000000 */
[----:B------:R-:W-:Y:S01]  /*02b0*/  @!P1 FMUL R14, R14, 16777216 ;  /* 0x4b8000000e0e9820 */ /* 0x000fe20000400000 */
[----:B------:R-:W-:-:S03]  /*02c0*/  FADD R3, R3, -R12 ;  /* 0x8000000c03037221 */ /* 0x000fc60000000000 */
[----:B-1----:R-:W-:-:S04]  /*02d0*/  FMUL R14, R7, R14 ;  /* 0x0000000e070e7220 */ /* 0x002fc80000400000 */
[-C--:B------:R-:W-:Y:S01]  /*02e0*/  FMUL R2, R2, R14.reuse ;  /* 0x0000000e02027220 */ /* 0x080fe20000400000 */
[----:B------:R-:W-:-:S03]  /*02f0*/  FMUL R14, R3, R14 ;  /* 0x0000000e030e7220 */ /* 0x000fc60000400000 */
[C-C-:B----4-:R-:W-:Y:S01]  /*0300*/  FFMA R2, R8.reuse, R2, R11.reuse ;  /* 0x0000000208027223 */ /* 0x150fe2000000000b */
[----:B------:R-:W-:-:S04]  /*0310*/  FFMA R14, R8, R14, R11 ;  /* 0x0000000e080e7223 */ /* 0x000fc8000000000b */
[----:B------:R-:W-:Y:S02]  /*0320*/  FSETP.GEU.AND P0, PT, R2, RZ, PT ;  /* 0x000000ff0200720b */ /* 0x000fe40003f0e000 */
[----:B------:R-:W-:Y:S02]  /*0330*/  FSETP.GEU.AND P1, PT, R14, RZ, PT ;  /* 0x000000ff0e00720b */ /* 0x000fe40003f2e000 */
[----:B------:R-:W-:Y:S02]  /*0340*/  FSEL R2, R2, RZ, P0 ;  /* 0x000000ff02027208 */ /* 0x000fe40000000000 */
[----:B------:R-:W-:-:S05]  /*0350*/  FSEL R3, R14, RZ, P1 ;  /* 0x000000ff0e037208 */ /* 0x000fca0000800000 */
[----:B------:R-:W-:Y:S01]  /*0360*/  STG.E.64 desc[UR4][R4.64], R2 ;  /* 0x0000000204007986 */ /* 0x000fe2000c101b04 */
[----:B------:R-:W-:Y:S05]  /*0370*/  EXIT ;  /* 0x000000000000794d */ /* 0x000fea0003800000 */
.L_x_0:
[----:B------:R-:W-:-:S00]  /*0380*/  BRA `(.L_x_0) ;  /* 0xfffffffc00fc7947 */ /* 0x000fc0000383ffff */
[----:B------:R-:W-:-:S00]  /*0390*/  NOP ;  /* 0x0000000000007918 */ /* 0x000fc00000000000 */
        /* <DEDUP_REMOVED lines=14> */
.L_x_1:


//--------------------- .nv.global.init           --------------------------
	.section	.nv.global.init,"aw",@progbits
.nv.global.init:
	.type		_$_str,@object
	.size		_$_str,(_$_str_$_2 - _$_str)
_$_str:
        /*0000*/ 	.byte	0x5f, 0x5f, 0x43, 0x55, 0x44, 0x41, 0x5f, 0x46, 0x54, 0x5a, 0x00
	.type		_$_str_$_2,@object
	.size		_$_str_$_2,(.L_1 - _$_str_$_2)
_$_str_$_2:
        /*000b*/ 	.byte	0x5f, 0x5f, 0x43, 0x55, 0x44, 0x41, 0x5f, 0x50, 0x52, 0x45, 0x43, 0x5f, 0x53, 0x51, 0x52, 0x54
        /*001b*/ 	.byte	0x00
.L_1:


//--------------------- .nv.constant0.triton_poi_fused__native_batch_norm_legit_no_training_relu_63 --------------------------
	.section	.nv.constant0.triton_poi_fused__native_batch_norm_legit_no_training_relu_63,"a",@progbits
	.sectionflags	@""
	.align	4
.nv.constant0.triton_poi_fused__native_batch_norm_legit_no_training_relu_63:
	.zero		580
